//
// Generated by NVIDIA NVVM Compiler
//
// Compiler Build ID: CL-36424714
// Cuda compilation tools, release 13.0, V13.0.88
// Based on NVVM 20.0.0
//

.version 9.0
.target sm_100
.address_size 64

	// .globl	_Z17interleavedReducePii

.visible .entry _Z17interleavedReducePii(
	.param .u64 .ptr .align 1 _Z17interleavedReducePii_param_0,
	.param .u32 _Z17interleavedReducePii_param_1
)
{
	.reg .pred 	%p<4>;
	.reg .b32 	%r<13>;
	.reg .b64 	%rd<7>;

	ld.param.u64 	%rd3, [_Z17interleavedReducePii_param_0];
	ld.param.u32 	%r4, [_Z17interleavedReducePii_param_1];
	cvta.to.global.u64 	%rd1, %rd3;
	mov.u32 	%r1, %tid.x;
	setp.lt.s32 	%p1, %r4, 2;
	@%p1 bra 	$L__BB0_5;
	mul.wide.u32 	%rd4, %r1, 4;
	add.s64 	%rd2, %rd1, %rd4;
	mov.b32 	%r12, 1;
$L__BB0_2:
	shl.b32 	%r3, %r12, 1;
	add.s32 	%r6, %r3, -1;
	and.b32  	%r7, %r6, %r1;
	setp.ne.s32 	%p2, %r7, 0;
	@%p2 bra 	$L__BB0_4;
	add.s32 	%r8, %r12, %r1;
	mul.wide.u32 	%rd5, %r8, 4;
	add.s64 	%rd6, %rd1, %rd5;
	ld.global.u32 	%r9, [%rd6];
	ld.global.u32 	%r10, [%rd2];
	add.s32 	%r11, %r10, %r9;
	st.global.u32 	[%rd2], %r11;
$L__BB0_4:
	setp.lt.s32 	%p3, %r3, %r4;
	mov.u32 	%r12, %r3;
	@%p3 bra 	$L__BB0_2;
$L__BB0_5:
	ret;

}


// ===== COMPILED SASS (sm_100) =====

	.target	sm_100

	.elftype	@"ET_EXEC"


//--------------------- .note.nv.tkinfo           --------------------------
	.section	.note.nv.tkinfo,"",@"SHT_NOTE"
	.sectionflags	@"SHF_NOTE_NV_TKINFO"
	.tkinfo
        /*0018*/ 	.word	0x00000002
        /*0030*/ 	.string	""
        /*0030*/ 	.string	"ptxas"
        /*0030*/ 	.string	"Cuda compilation tools, release 13.0, V13.0.88"
        /*0030*/ 	.string	"Build cuda_13.0.r13.0/compiler.36424714_0"
        /*0030*/ 	.string	"-arch sm_100 -m 64 "



//--------------------- .note.nv.cuinfo           --------------------------
	.section	.note.nv.cuinfo,"",@"SHT_NOTE"
	.sectionflags	@"SHF_NOTE_NV_CUINFO"
        /*0018*/ 	.short	0x0002
        /*001a*/ 	.short	0x0064
        /*001c*/ 	.short	0x0082
	.zero		2


//--------------------- .nv.info                  --------------------------
	.section	.nv.info,"",@"SHT_CUDA_INFO"
	.align	4


	//----- nvinfo : EIATTR_REGCOUNT
	.align		4
        /*0000*/ 	.byte	0x04, 0x2f
        /*0002*/ 	.short	(.L_1 - .L_0)
	.align		4
.L_0:
        /*0004*/ 	.word	index@(_Z17interleavedReducePii)
        /*0008*/ 	.word	0x0000000e


	//----- nvinfo : EIATTR_FRAME_SIZE
	.align		4
.L_1:
        /*000c*/ 	.byte	0x04, 0x11
        /*000e*/ 	.short	(.L_3 - .L_2)
	.align		4
.L_2:
        /*0010*/ 	.word	index@(_Z17interleavedReducePii)
        /*0014*/ 	.word	0x00000000


	//----- nvinfo : EIATTR_MIN_STACK_SIZE
	.align		4
.L_3:
        /*0018*/ 	.byte	0x04, 0x12
        /*001a*/ 	.short	(.L_5 - .L_4)
	.align		4
.L_4:
        /*001c*/ 	.word	index@(_Z17interleavedReducePii)
        /*0020*/ 	.word	0x00000000
.L_5:


//--------------------- .nv.compat                --------------------------
	.section	.nv.compat,"",@"SHT_CUDA_COMPAT_INFO"
	.align	4
        /*0000*/ 	.byte	0x02, 0x09, 0x00, 0x00, 0x02, 0x02, 0x01, 0x00, 0x02, 0x05, 0x05, 0x00, 0x03, 0x07, 0x01, 0x01
        /*0010*/ 	.byte	0x02, 0x03, 0x00, 0x00, 0x02, 0x06, 0x01, 0x00, 0x04, 0x0b, 0x08, 0x00, 0x09, 0x00, 0x00, 0x00
        /*0020*/ 	.byte	0x00, 0x00, 0x00, 0x00


//--------------------- .nv.info._Z17interleavedReducePii --------------------------
	.section	.nv.info._Z17interleavedReducePii,"",@"SHT_CUDA_INFO"
	.sectionflags	@""
	.align	4


	//----- nvinfo : EIATTR_CUDA_API_VERSION
	.align		4
        /*0000*/ 	.byte	0x04, 0x37
        /*0002*/ 	.short	(.L_7 - .L_6)
.L_6:
        /*0004*/ 	.word	0x00000082


	//----- nvinfo : EIATTR_KPARAM_INFO
	.align		4
.L_7:
        /*0008*/ 	.byte	0x04, 0x17
        /*000a*/ 	.short	(.L_9 - .L_8)
.L_8:
        /*000c*/ 	.word	0x00000000
        /*0010*/ 	.short	0x0001
        /*0012*/ 	.short	0x0008
        /*0014*/ 	.byte	0x00, 0xf0, 0x11, 0x00


	//----- nvinfo : EIATTR_KPARAM_INFO
	.align		4
.L_9:
        /*0018*/ 	.byte	0x04, 0x17
        /*001a*/ 	.short	(.L_11 - .L_10)
.L_10:
        /*001c*/ 	.word	0x00000000
        /*0020*/ 	.short	0x0000
        /*0022*/ 	.short	0x0000
        /*0024*/ 	.byte	0x00, 0xf5, 0x21, 0x00


	//----- nvinfo : EIATTR_SPARSE_MMA_MASK
	.align		4
.L_11:
        /*0028*/ 	.byte	0x03, 0x50
        /*002a*/ 	.short	0x0000


	//----- nvinfo : EIATTR_MAXREG_COUNT
	.align		4
        /*002c*/ 	.byte	0x03, 0x1b
        /*002e*/ 	.short	0x00ff


	//----- nvinfo : EIATTR_MERCURY_ISA_VERSION
	.align		4
        /*0030*/ 	.byte	0x03, 0x5f
        /*0032*/ 	.short	0x0101


	//----- nvinfo : EIATTR_VRC_CTA_INIT_COUNT
	.align		4
        /*0034*/ 	.byte	0x02, 0x4a
	.zero		1
	.zero		1


	//----- nvinfo : EIATTR_EXIT_INSTR_OFFSETS
	.align		4
        /*0038*/ 	.byte	0x04, 0x1c
        /*003a*/ 	.short	(.L_13 - .L_12)


	//   ....[0]....
.L_12:
        /*003c*/ 	.word	0x00000030


	//   ....[1]....
        /*0040*/ 	.word	0x000001a0


	//----- nvinfo : EIATTR_CRS_STACK_SIZE
	.align		4
.L_13:
        /*0044*/ 	.byte	0x04, 0x1e
        /*0046*/ 	.short	(.L_15 - .L_14)
.L_14:
        /*0048*/ 	.word	0x00000000


	//----- nvinfo : EIATTR_CBANK_PARAM_SIZE
	.align		4
.L_15:
        /*004c*/ 	.byte	0x03, 0x19
        /*004e*/ 	.short	0x000c


	//----- nvinfo : EIATTR_PARAM_CBANK
	.align		4
        /*0050*/ 	.byte	0x04, 0x0a
        /*0052*/ 	.short	(.L_17 - .L_16)
	.align		4
.L_16:
        /*0054*/ 	.word	index@(.nv.constant0._Z17interleavedReducePii)
        /*0058*/ 	.short	0x0380
        /*005a*/ 	.short	0x000c


	//----- nvinfo : EIATTR_SW_WAR
	.align		4
.L_17:
        /*005c*/ 	.byte	0x04, 0x36
        /*005e*/ 	.short	(.L_19 - .L_18)
.L_18:
        /*0060*/ 	.word	0x00000008
.L_19:


//--------------------- .nv.callgraph             --------------------------
	.section	.nv.callgraph,"",@"SHT_CUDA_CALLGRAPH"
	.align	4
	.sectionentsize	8
	.align		4
        /*0000*/ 	.word	0x00000000
	.align		4
        /*0004*/ 	.word	0xffffffff
	.align		4
        /*0008*/ 	.word	0x00000000
	.align		4
        /*000c*/ 	.word	0xfffffffe
	.align		4
        /*0010*/ 	.word	0x00000000
	.align		4
        /*0014*/ 	.word	0xfffffffd
	.align		4
        /*0018*/ 	.word	0x00000000
	.align		4
        /*001c*/ 	.word	0xfffffffc


//--------------------- .text._Z17interleavedReducePii --------------------------
	.section	.text._Z17interleavedReducePii,"ax",@progbits
	.align	128
        .global         _Z17interleavedReducePii
        .type           _Z17interleavedReducePii,@function
        .size           _Z17interleavedReducePii,(.L_x_4 - _Z17interleavedReducePii)
        .other          _Z17interleavedReducePii,@"STO_CUDA_ENTRY STV_DEFAULT"
_Z17interleavedReducePii:
.text._Z17interleavedReducePii:
[----:B------:R-:W-:Y:S08]  /*0000*/  LDC R1, c[0x0][0x37c] ;  /* 0x0000df00ff017b82 */ /* 0x000ff00000000800 */
[----:B------:R-:W0:Y:S02]  /*0010*/  LDC R0, c[0x0][0x388] ;  /* 0x0000e200ff007b82 */ /* 0x000e240000000800 */
[----:B0-----:R-:W-:-:S13]  /*0020*/  ISETP.GE.AND P0, PT, R0, 0x2, PT ;  /* 0x000000020000780c */ /* 0x001fda0003f06270 */
[----:B------:R-:W-:Y:S05]  /*0030*/  @!P0 EXIT ;  /* 0x000000000000894d */ /* 0x000fea0003800000 */
[----:B------:R-:W0:Y:S01]  /*0040*/  S2R R11, SR_TID.X ;  /* 0x00000000000b7919 */ /* 0x000e220000002100 */
[----:B------:R-:W0:Y:S01]  /*0050*/  LDC.64 R2, c[0x0][0x380] ;  /* 0x0000e000ff027b82 */ /* 0x000e220000000a00 */
[----:B------:R-:W1:Y:S01]  /*0060*/  LDCU.64 UR8, c[0x0][0x358] ;  /* 0x00006b00ff0877ac */ /* 0x000e620008000a00 */
[----:B------:R-:W2:Y:S06]  /*0070*/  LDCU UR7, c[0x0][0x388] ;  /* 0x00007100ff0777ac */ /* 0x000eac0008000800 */
[----:B------:R-:W3:Y:S01]  /*0080*/  LDC.64 R6, c[0x0][0x380] ;  /* 0x0000e000ff067b82 */ /* 0x000ee20000000a00 */
[----:B------:R-:W-:Y:S01]  /*0090*/  UMOV UR4, 0x1 ;  /* 0x0000000100047882 */ /* 0x000fe20000000000 */
[----:B012---:R-:W-:-:S07]  /*00a0*/  IMAD.WIDE.U32 R2, R11, 0x4, R2 ;  /* 0x000000040b027825 */ /* 0x007fce00078e0002 */
.L_x_2:
[----:B------:R-:W-:Y:S01]  /*00b0*/  USHF.L.U32 UR5, UR4, 0x1, URZ ;  /* 0x0000000104057899 */ /* 0x000fe200080006ff */
[----:B------:R-:W-:Y:S03]  /*00c0*/  BSSY.RECONVERGENT B0, `(.L_x_0) ;  /* 0x000000a000007945 */ /* 0x000fe60003800200 */
[----:B------:R-:W-:-:S06]  /*00d0*/  UIADD3 UR6, UPT, UPT, UR5, -0x1, URZ ;  /* 0xffffffff05067890 */ /* 0x000fcc000fffe0ff */
[----:B------:R-:W-:-:S13]  /*00e0*/  LOP3.LUT P0, RZ, R11, UR6, RZ, 0xc0, !PT ;  /* 0x000000060bff7c12 */ /* 0x000fda000f80c0ff */
[----:B0-----:R-:W-:Y:S05]  /*00f0*/  @P0 BRA `(.L_x_1) ;  /* 0x0000000000180947 */ /* 0x001fea0003800000 */
[----:B------:R-:W-:Y:S01]  /*0100*/  IADD3 R5, PT, PT, R11, UR4, RZ ;  /* 0x000000040b057c10 */ /* 0x000fe2000fffe0ff */
[----:B------:R-:W2:Y:S04]  /*0110*/  LDG.E R9, desc[UR8][R2.64] ;  /* 0x0000000802097981 */ /* 0x000ea8000c1e1900 */
[----:B---3--:R-:W-:-:S06]  /*0120*/  IMAD.WIDE.U32 R4, R5, 0x4, R6 ;  /* 0x0000000405047825 */ /* 0x008fcc00078e0006 */
[----:B------:R-:W2:Y:S02]  /*0130*/  LDG.E R4, desc[UR8][R4.64] ;  /* 0x0000000804047981 */ /* 0x000ea4000c1e1900 */
[----:B--2---:R-:W-:-:S05]  /*0140*/  IADD3 R9, PT, PT, R4, R9, RZ ;  /* 0x0000000904097210 */ /* 0x004fca0007ffe0ff */
[----:B------:R0:W-:Y:S02]  /*0150*/  STG.E desc[UR8][R2.64], R9 ;  /* 0x0000000902007986 */ /* 0x0001e4000c101908 */
.L_x_1:
[----:B------:R-:W-:Y:S05]  /*0160*/  BSYNC.RECONVERGENT B0 ;  /* 0x0000000000007941 */ /* 0x000fea0003800200 */
.L_x_0:
[----:B------:R-:W-:Y:S02]  /*0170*/  UISETP.GE.AND UP0, UPT, UR5, UR7, UPT ;  /* 0x000000070500728c */ /* 0x000fe4000bf06270 */
[----:B------:R-:W-:-:S07]  /*0180*/  UMOV UR4, UR5 ;  /* 0x0000000500047c82 */ /* 0x000fce0008000000 */
[----:B------:R-:W-:Y:S05]  /*0190*/  BRA.U !UP0, `(.L_x_2) ;  /* 0xfffffffd08c47547 */ /* 0x000fea000b83ffff */
[----:B------:R-:W-:Y:S05]  /*01a0*/  EXIT ;  /* 0x000000000000794d */ /* 0x000fea0003800000 */
.L_x_3:
[----:B------:R-:W-:-:S00]  /*01b0*/  BRA `(.L_x_3) ;  /* 0xfffffffc00fc7947 */ /* 0x000fc0000383ffff */
[----:B------:R-:W-:-:S00]  /*01c0*/  NOP ;  /* 0x0000000000007918 */ /* 0x000fc00000000000 */
        /* <DEDUP_REMOVED lines=11> */
.L_x_4:


//--------------------- .nv.shared.reserved.0     --------------------------
	.section	.nv.shared.reserved.0,"aw",@nobits
	.weak		__nv_reservedSMEM_offset_0_alias
	.size		__nv_reservedSMEM_offset_0_alias, 0, 64
	.other		__nv_reservedSMEM_offset_0_alias,@"STO_CUDA_RESERVED_SHARED STV_DEFAULT"
__nv_reservedSMEM_offset_0_alias:
	.zero		0
	.zero		64


//--------------------- .nv.constant0._Z17interleavedReducePii --------------------------
	.section	.nv.constant0._Z17interleavedReducePii,"a",@progbits
	.sectionflags	@""
	.align	4
.nv.constant0._Z17interleavedReducePii:
	.zero		908


//--------------------- SYMBOLS --------------------------

	.type		.nv.reservedSmem.offset0,@object
	.size		.nv.reservedSmem.offset0,0x4
